	.headerflags	@"EF_CUDA_TEXMODE_UNIFIED EF_CUDA_64BIT_ADDRESS EF_CUDA_ACCELERATORS EF_CUDA_SM90 EF_CUDA_VIRTUAL_SM(EF_CUDA_SM90)"
	.elftype	@"ET_EXEC"


//--------------------- .nv.info                  --------------------------
	.section	.nv.info,"",@"SHT_CUDA_INFO"
	.align	4


	//----- nvinfo : EIATTR_REGCOUNT
	.align		4
        /*0000*/ 	.byte	0x04, 0x2f
        /*0002*/ 	.short	(.L_3 - .L_2)
	.align		4
.L_2:
        /*0004*/ 	.word	index@(triton_poi_fused__native_batch_norm_legit_no_training_silu_11)
        /*0008*/ 	.word	0x00000017


	//----- nvinfo : EIATTR_MIN_STACK_SIZE
	.align		4
.L_3:
        /*000c*/ 	.byte	0x04, 0x12
        /*000e*/ 	.short	(.L_5 - .L_4)
	.align		4
.L_4:
        /*0010*/ 	.word	index@(triton_poi_fused__native_batch_norm_legit_no_training_silu_11)
        /*0014*/ 	.word	0x00000000


	//----- nvinfo : EIATTR_FRAME_SIZE
	.align		4
.L_5:
        /*0018*/ 	.byte	0x04, 0x11
        /*001a*/ 	.short	(.L_7 - .L_6)
	.align		4
.L_6:
        /*001c*/ 	.word	index@(triton_poi_fused__native_batch_norm_legit_no_training_silu_11)
        /*0020*/ 	.word	0x00000000


	//----- nvinfo : EIATTR_MIN_STACK_SIZE
	.align		4
.L_7:
        /*0024*/ 	.byte	0x04, 0x12
        /*0026*/ 	.short	(.L_9 - .L_8)
	.align		4
.L_8:
        /*0028*/ 	.word	index@(triton_poi_fused__native_batch_norm_legit_no_training_silu_11)
        /*002c*/ 	.word	0x00000000
.L_9:


//--------------------- .nv.info.triton_poi_fused__native_batch_norm_legit_no_training_silu_11 --------------------------
	.section	.nv.info.triton_poi_fused__native_batch_norm_legit_no_training_silu_11,"",@"SHT_CUDA_INFO"
	.sectionflags	@""
	.align	4


	//----- nvinfo : EIATTR_CUDA_API_VERSION
	.align		4
        /*0000*/ 	.byte	0x04, 0x37
        /*0002*/ 	.short	(.L_11 - .L_10)
.L_10:
        /*0004*/ 	.word	0x0000007c


	//----- nvinfo : EIATTR_KPARAM_INFO
	.align		4
.L_11:
        /*0008*/ 	.byte	0x04, 0x17
        /*000a*/ 	.short	(.L_13 - .L_12)
.L_12:
        /*000c*/ 	.word	0x00000000
        /*0010*/ 	.short	0x0006
        /*0012*/ 	.short	0x0030
        /*0014*/ 	.byte	0x00, 0xf0, 0x11, 0x00


	//----- nvinfo : EIATTR_KPARAM_INFO
	.align		4
.L_13:
        /*0018*/ 	.byte	0x04, 0x17
        /*001a*/ 	.short	(.L_15 - .L_14)
.L_14:
        /*001c*/ 	.word	0x00000000
        /*0020*/ 	.short	0x0005
        /*0022*/ 	.short	0x0028
        /*0024*/ 	.byte	0x00, 0xf4, 0x21, 0x00


	//----- nvinfo : EIATTR_KPARAM_INFO
	.align		4
.L_15:
        /*0028*/ 	.byte	0x04, 0x17
        /*002a*/ 	.short	(.L_17 - .L_16)
.L_16:
        /*002c*/ 	.word	0x00000000
        /*0030*/ 	.short	0x0004
        /*0032*/ 	.short	0x0020
        /*0034*/ 	.byte	0x00, 0xf4, 0x21, 0x00


	//----- nvinfo : EIATTR_KPARAM_INFO
	.align		4
.L_17:
        /*0038*/ 	.byte	0x04, 0x17
        /*003a*/ 	.short	(.L_19 - .L_18)
.L_18:
        /*003c*/ 	.word	0x00000000
        /*0040*/ 	.short	0x0003
        /*0042*/ 	.short	0x0018
        /*0044*/ 	.byte	0x00, 0xf4, 0x21, 0x00


	//----- nvinfo : EIATTR_KPARAM_INFO
	.align		4
.L_19:
        /*0048*/ 	.byte	0x04, 0x17
        /*004a*/ 	.short	(.L_21 - .L_20)
.L_20:
        /*004c*/ 	.word	0x00000000
        /*0050*/ 	.short	0x0002
        /*0052*/ 	.short	0x0010
        /*0054*/ 	.byte	0x00, 0xf4, 0x21, 0x00


	//----- nvinfo : EIATTR_KPARAM_INFO
	.align		4
.L_21:
        /*0058*/ 	.byte	0x04, 0x17
        /*005a*/ 	.short	(.L_23 - .L_22)
.L_22:
        /*005c*/ 	.word	0x00000000
        /*0060*/ 	.short	0x0001
        /*0062*/ 	.short	0x0008
        /*0064*/ 	.byte	0x00, 0xf4, 0x21, 0x00


	//----- nvinfo : EIATTR_KPARAM_INFO
	.align		4
.L_23:
        /*0068*/ 	.byte	0x04, 0x17
        /*006a*/ 	.short	(.L_25 - .L_24)
.L_24:
        /*006c*/ 	.word	0x00000000
        /*0070*/ 	.short	0x0000
        /*0072*/ 	.short	0x0000
        /*0074*/ 	.byte	0x00, 0xf4, 0x21, 0x00


	//----- nvinfo : EIATTR_SPARSE_MMA_MASK
	.align		4
.L_25:
        /*0078*/ 	.byte	0x03, 0x50
        /*007a*/ 	.short	0x0000


	//----- nvinfo : EIATTR_MAXREG_COUNT
	.align		4
        /*007c*/ 	.byte	0x03, 0x1b
        /*007e*/ 	.short	0x00ff


	//----- nvinfo : EIATTR_EXIT_INSTR_OFFSETS
	.align		4
        /*0080*/ 	.byte	0x04, 0x1c
        /*0082*/ 	.short	(.L_27 - .L_26)


	//   ....[0]....
.L_26:
        /*0084*/ 	.word	0x00000580


	//   ....[1]....
        /*0088*/ 	.word	0x000005a0


	//----- nvinfo : EIATTR_REQNTID
	.align		4
.L_27:
        /*008c*/ 	.byte	0x04, 0x10
        /*008e*/ 	.short	(.L_29 - .L_28)
.L_28:
        /*0090*/ 	.word	0x00000080
        /*0094*/ 	.word	0x00000001
        /*0098*/ 	.word	0x00000001


	//----- nvinfo : EIATTR_CBANK_PARAM_SIZE
	.align		4
.L_29:
        /*009c*/ 	.byte	0x03, 0x19
        /*009e*/ 	.short	0x0034


	//----- nvinfo : EIATTR_PARAM_CBANK
	.align		4
        /*00a0*/ 	.byte	0x04, 0x0a
        /*00a2*/ 	.short	(.L_31 - .L_30)
	.align		4
.L_30:
        /*00a4*/ 	.word	index@(.nv.constant0.triton_poi_fused__native_batch_norm_legit_no_training_silu_11)
        /*00a8*/ 	.short	0x0210
        /*00aa*/ 	.short	0x0034


	//----- nvinfo : EIATTR_SW_WAR
	.align		4
.L_31:
        /*00ac*/ 	.byte	0x04, 0x36
        /*00ae*/ 	.short	(.L_33 - .L_32)
.L_32:
        /*00b0*/ 	.word	0x00000008
.L_33:


//--------------------- .nv.callgraph             --------------------------
	.section	.nv.callgraph,"",@"SHT_CUDA_CALLGRAPH"
	.align	4
	.sectionentsize	8
	.align		4
        /*0000*/ 	.word	0x00000000
	.align		4
        /*0004*/ 	.word	0xffffffff
	.align		4
        /*0008*/ 	.word	0x00000000
	.align		4
        /*000c*/ 	.word	0xfffffffe
	.align		4
        /*0010*/ 	.word	0x00000000
	.align		4
        /*0014*/ 	.word	0xfffffffd
	.align		4
        /*0018*/ 	.word	0x00000000
	.align		4
        /*001c*/ 	.word	0xfffffffc


//--------------------- .nv.constant4             --------------------------
	.section	.nv.constant4,"a",@progbits
	.align	8
	.align		8
.nv.constant4:
        /*0000*/ 	.dword	_$_str
	.align		8
        /*0008*/ 	.dword	_$_str_$_2


//--------------------- .text.triton_poi_fused__native_batch_norm_legit_no_training_silu_11 --------------------------
	.section	.text.triton_poi_fused__native_batch_norm_legit_no_training_silu_11,"ax",@progbits
	.align	128
        .global         triton_poi_fused__native_batch_norm_legit_no_training_silu_11
        .type           triton_poi_fused__native_batch_norm_legit_no_training_silu_11,@function
        .size           triton_poi_fused__native_batch_norm_legit_no_training_silu_11,(.L_x_1 - triton_poi_fused__native_batch_norm_legit_no_training_silu_11)
        .other          triton_poi_fused__native_batch_norm_legit_no_training_silu_11,@"STO_CUDA_ENTRY STV_DEFAULT"
triton_poi_fused__native_batch_norm_legit_no_training_silu_11:
.text.triton_poi_fused__native_batch_norm_legit_no_training_silu_11:
[----:B------:R-:W0:Y:S01]  /*0000*/  LDC R1, c[0x0][0x28] ;  /* 0x00000a00ff017b82 */ /* 0x000e220000000800 */
[----:B------:R-:W1:Y:S07]  /*0010*/  S2R R0, SR_TID.X ;  /* 0x0000000000007919 */ /* 0x000e6e0000002100 */
[----:B------:R-:W2:Y:S01]  /*0020*/  LDC.64 R8, c[0x0][0x228] ;  /* 0x00008a00ff087b82 */ /* 0x000ea20000000a00 */
[----:B------:R-:W-:Y:S01]  /*0030*/  ULDC.64 UR4, c[0x0][0x208] ;  /* 0x0000820000047ab9 */ /* 0x000fe20000000a00 */
[----:B------:R-:W3:Y:S06]  /*0040*/  S2R R5, SR_CTAID.X ;  /* 0x0000000000057919 */ /* 0x000eec0000002500 */
[----:B------:R-:W4:Y:S08]  /*0050*/  LDC.64 R14, c[0x0][0x220] ;  /* 0x00008800ff0e7b82 */ /* 0x000f300000000a00 */
[----:B------:R-:W5:Y:S08]  /*0060*/  LDC.64 R12, c[0x0][0x218] ;  /* 0x00008600ff0c7b82 */ /* 0x000f700000000a00 */
[----:B------:R-:W5:Y:S01]  /*0070*/  LDC.64 R16, c[0x0][0x230] ;  /* 0x00008c00ff107b82 */ /* 0x000f620000000a00 */
[----:B-1----:R-:W-:-:S07]  /*0080*/  SHF.L.U32 R0, R0, 0x1, RZ ;  /* 0x0000000100007819 */ /* 0x002fce00000006ff */
[----:B------:R-:W1:Y:S01]  /*0090*/  LDC.64 R18, c[0x0][0x238] ;  /* 0x00008e00ff127b82 */ /* 0x000e620000000a00 */
[----:B---3--:R-:W-:Y:S02]  /*00a0*/  SHF.R.S32.HI R3, RZ, 0x17, R5 ;  /* 0x00000017ff037819 */ /* 0x008fe40000011405 */
[----:B------:R-:W-:Y:S02]  /*00b0*/  LOP3.LUT R0, R0, 0xfe, RZ, 0xc0, !PT ;  /* 0x000000fe00007812 */ /* 0x000fe400078ec0ff */
[----:B------:R-:W-:Y:S02]  /*00c0*/  SGXT R3, R3, 0x1 ;  /* 0x000000010303781a */ /* 0x000fe40000000200 */
[----:B------:R-:W-:-:S04]  /*00d0*/  LEA R0, R5, R0, 0x8 ;  /* 0x0000000005007211 */ /* 0x000fc800078e40ff */
[----:B------:R-:W-:Y:S02]  /*00e0*/  LEA.HI R3, R3, R0, RZ, 0x9 ;  /* 0x0000000003037211 */ /* 0x000fe400078f48ff */
[----:B------:R-:W-:Y:S02]  /*00f0*/  ISETP.GE.AND P0, PT, R0, 0x800, PT ;  /* 0x000008000000780c */ /* 0x000fe40003f06270 */
[----:B------:R-:W-:-:S04]  /*0100*/  LOP3.LUT R3, R3, 0xfffffe00, RZ, 0xc0, !PT ;  /* 0xfffffe0003037812 */ /* 0x000fc800078ec0ff */
[----:B------:R-:W-:Y:S02]  /*0110*/  IADD3 R11, R0, -R3, RZ ;  /* 0x80000003000b7210 */ /* 0x000fe40007ffe0ff */
[----:B------:R-:W-:-:S03]  /*0120*/  CS2R R2, SRZ ;  /* 0x0000000000027805 */ /* 0x000fc6000001ff00 */
[----:B--2---:R-:W-:-:S05]  /*0130*/  IMAD.WIDE R8, R11, 0x4, R8 ;  /* 0x000000040b087825 */ /* 0x004fca00078e0208 */
[----:B------:R2:W3:Y:S01]  /*0140*/  @!P0 LDG.E.EL.64 R2, desc[UR4][R8.64] ;  /* 0x0000000408028981 */ /* 0x0004e2000c2e1b00 */
[----:B------:R-:W-:Y:S02]  /*0150*/  CS2R R4, SRZ ;  /* 0x0000000000047805 */ /* 0x000fe4000001ff00 */
[----:B------:R-:W-:Y:S01]  /*0160*/  CS2R R6, SRZ ;  /* 0x0000000000067805 */ /* 0x000fe2000001ff00 */
[----:B----4-:R-:W-:-:S04]  /*0170*/  IMAD.WIDE R14, R11, 0x4, R14 ;  /* 0x000000040b0e7825 */ /* 0x010fc800078e020e */
[----:B-----5:R-:W-:Y:S01]  /*0180*/  IMAD.WIDE R12, R0, 0x4, R12 ;  /* 0x00000004000c7825 */ /* 0x020fe200078e020c */
[----:B------:R4:W5:Y:S01]  /*0190*/  @!P0 LDG.E.EL.64 R4, desc[UR4][R14.64] ;  /* 0x000000040e048981 */ /* 0x000962000c2e1b00 */
[----:B--2---:R-:W-:Y:S02]  /*01a0*/  CS2R R8, SRZ ;  /* 0x0000000000087805 */ /* 0x004fe4000001ff00 */
[C---:B0-----:R-:W-:Y:S01]  /*01b0*/  IMAD.WIDE R16, R11.reuse, 0x4, R16 ;  /* 0x000000040b107825 */ /* 0x041fe200078e0210 */
[----:B------:R0:W5:Y:S03]  /*01c0*/  @!P0 LDG.E.64 R6, desc[UR4][R12.64] ;  /* 0x000000040c068981 */ /* 0x000166000c1e1b00 */
[----:B-1----:R-:W-:Y:S01]  /*01d0*/  IMAD.WIDE R18, R11, 0x4, R18 ;  /* 0x000000040b127825 */ /* 0x002fe200078e0212 */
[----:B------:R-:W-:-:S04]  /*01e0*/  CS2R R10, SRZ ;  /* 0x00000000000a7805 */ /* 0x000fc8000001ff00 */
[----:B------:R-:W2:Y:S04]  /*01f0*/  @!P0 LDG.E.EL.64 R8, desc[UR4][R18.64] ;  /* 0x0000000412088981 */ /* 0x000ea8000c2e1b00 */
[----:B------:R-:W2:Y:S01]  /*0200*/  @!P0 LDG.E.EL.64 R10, desc[UR4][R16.64] ;  /* 0x00000004100a8981 */ /* 0x000ea2000c2e1b00 */
[----:B---3--:R-:W-:Y:S01]  /*0210*/  FADD R2, R2, 9.9999997473787516356e-06 ;  /* 0x3727c5ac02027421 */ /* 0x008fe20000000000 */
[----:B------:R-:W-:-:S03]  /*0220*/  FADD R3, R3, 9.9999997473787516356e-06 ;  /* 0x3727c5ac03037421 */ /* 0x000fc60000000000 */
[----:B------:R-:W1:Y:S08]  /*0230*/  MUFU.SQRT R20, R2 ;  /* 0x0000000200147308 */ /* 0x000e700000002000 */
[----:B----4-:R-:W3:Y:S01]  /*0240*/  MUFU.SQRT R14, R3 ;  /* 0x00000003000e7308 */ /* 0x010ee20000002000 */
[C---:B-1----:R-:W-:Y:S02]  /*0250*/  FSETP.GT.AND P1, PT, R20.reuse, 8.50705917302346158658e+37, PT ;  /* 0x7e8000001400780b */ /* 0x042fe40003f24000 */
[----:B------:R-:W-:-:S02]  /*0260*/  FSETP.GEU.AND P3, PT, R20, 1.175494350822287508e-38, PT ;  /* 0x008000001400780b */ /* 0x000fc40003f6e000 */
[C---:B---3--:R-:W-:Y:S02]  /*0270*/  FSETP.GT.AND P2, PT, R14.reuse, 8.50705917302346158658e+37, PT ;  /* 0x7e8000000e00780b */ /* 0x048fe40003f44000 */
[----:B------:R-:W-:-:S07]  /*0280*/  FSETP.GEU.AND P4, PT, R14, 1.175494350822287508e-38, PT ;  /* 0x008000000e00780b */ /* 0x000fce0003f8e000 */
[----:B------:R-:W-:Y:S01]  /*0290*/  @P1 FMUL R20, R20, 0.25 ;  /* 0x3e80000014141820 */ /* 0x000fe20000400000 */
[----:B------:R-:W-:-:S03]  /*02a0*/  HFMA2.MMA R2, -RZ, RZ, 1.625, 0 ;  /* 0x3e800000ff027435 */ /* 0x000fc600000001ff */
[----:B------:R-:W-:Y:S01]  /*02b0*/  @!P3 FMUL R20, R20, 16777216 ;  /* 0x4b8000001414b820 */ /* 0x000fe20000400000 */
[----:B------:R-:W-:-:S05]  /*02c0*/  @P2 FMUL R14, R14, 0.25 ;  /* 0x3e8000000e0e2820 */ /* 0x000fca0000400000 */
[----:B------:R-:W1:Y:S01]  /*02d0*/  MUFU.RCP R20, R20 ;  /* 0x0000001400147308 */ /* 0x000e620000001000 */
[----:B------:R-:W-:Y:S01]  /*02e0*/  @!P4 FMUL R14, R14, 16777216 ;  /* 0x4b8000000e0ec820 */ /* 0x000fe20000400000 */
[----:B------:R-:W-:-:S06]  /*02f0*/  FSEL R3, R2, 1, P1 ;  /* 0x3f80000002037808 */ /* 0x000fcc0000800000 */
[----:B------:R-:W3:Y:S01]  /*0300*/  MUFU.RCP R14, R14 ;  /* 0x0000000e000e7308 */ /* 0x000ee20000001000 */
[----:B------:R-:W-:Y:S01]  /*0310*/  @!P3 FMUL R3, R3, 16777216 ;  /* 0x4b8000000303b820 */ /* 0x000fe20000400000 */
[----:B0-----:R-:W-:Y:S01]  /*0320*/  FSEL R13, R2, 1, P2 ;  /* 0x3f800000020d7808 */ /* 0x001fe20001000000 */
[----:B-----5:R-:W-:Y:S02]  /*0330*/  FADD R4, -R4, R6 ;  /* 0x0000000604047221 */ /* 0x020fe40000000100 */
[----:B-1----:R-:W-:Y:S02]  /*0340*/  FMUL R3, R20, R3 ;  /* 0x0000000314037220 */ /* 0x002fe40000400000 */
[----:B------:R-:W-:Y:S01]  /*0350*/  @!P4 FMUL R13, R13, 16777216 ;  /* 0x4b8000000d0dc820 */ /* 0x000fe20000400000 */
[----:B------:R-:W-:Y:S01]  /*0360*/  FADD R5, -R5, R7 ;  /* 0x0000000705057221 */ /* 0x000fe20000000100 */
[----:B------:R-:W-:Y:S02]  /*0370*/  FMUL R3, R4, R3 ;  /* 0x0000000304037220 */ /* 0x000fe40000400000 */
[----:B---3--:R-:W-:-:S02]  /*0380*/  FMUL R4, R14, R13 ;  /* 0x0000000d0e047220 */ /* 0x008fc40000400000 */
[----:B--2---:R-:W-:Y:S02]  /*0390*/  FFMA R8, R3, R10, R8 ;  /* 0x0000000a03087223 */ /* 0x004fe40000000008 */
[----:B------:R-:W-:Y:S02]  /*03a0*/  FMUL R4, R5, R4 ;  /* 0x0000000405047220 */ /* 0x000fe40000400000 */
[----:B------:R-:W-:Y:S02]  /*03b0*/  FADD R3, RZ, -R8 ;  /* 0x80000008ff037221 */ /* 0x000fe40000000000 */
[----:B------:R-:W-:Y:S02]  /*03c0*/  FFMA R9, R4, R11, R9 ;  /* 0x0000000b04097223 */ /* 0x000fe40000000009 */
[----:B------:R-:W-:Y:S02]  /*03d0*/  FMUL R4, R3, 1.4426950216293334961 ;  /* 0x3fb8aa3b03047820 */ /* 0x000fe40000400000 */
[----:B------:R-:W-:-:S04]  /*03e0*/  FADD R3, RZ, -R9 ;  /* 0x80000009ff037221 */ /* 0x000fc80000000000 */
[----:B------:R-:W-:Y:S01]  /*03f0*/  FMUL R6, R3, 1.4426950216293334961 ;  /* 0x3fb8aa3b03067820 */ /* 0x000fe20000400000 */
[----:B------:R-:W-:-:S04]  /*0400*/  FSETP.GEU.AND P1, PT, R4, -126, PT ;  /* 0xc2fc00000400780b */ /* 0x000fc80003f2e000 */
[----:B------:R-:W-:-:S09]  /*0410*/  FSETP.GEU.AND P2, PT, R6, -126, PT ;  /* 0xc2fc00000600780b */ /* 0x000fd20003f4e000 */
[----:B------:R-:W-:-:S04]  /*0420*/  @!P1 FMUL R4, R4, 0.5 ;  /* 0x3f00000004049820 */ /* 0x000fc80000400000 */
[----:B------:R-:W-:Y:S01]  /*0430*/  @!P2 FMUL R6, R6, 0.5 ;  /* 0x3f0000000606a820 */ /* 0x000fe20000400000 */
[----:B------:R-:W0:Y:S08]  /*0440*/  MUFU.EX2 R3, R4 ;  /* 0x0000000400037308 */ /* 0x000e300000000800 */
[----:B------:R-:W1:Y:S01]  /*0450*/  MUFU.EX2 R5, R6 ;  /* 0x0000000600057308 */ /* 0x000e620000000800 */
[----:B0-----:R-:W-:-:S04]  /*0460*/  @!P1 FMUL R3, R3, R3 ;  /* 0x0000000303039220 */ /* 0x001fc80000400000 */
[----:B------:R-:W-:Y:S01]  /*0470*/  FADD R7, R3, 1 ;  /* 0x3f80000003077421 */ /* 0x000fe20000000000 */
[----:B-1----:R-:W-:-:S04]  /*0480*/  @!P2 FMUL R5, R5, R5 ;  /* 0x000000050505a220 */ /* 0x002fc80000400000 */
[----:B------:R-:W-:Y:S01]  /*0490*/  FADD R10, R5, 1 ;  /* 0x3f800000050a7421 */ /* 0x000fe20000000000 */
[----:B------:R-:W-:Y:S01]  /*04a0*/  FSETP.GT.AND P1, PT, R7, 8.50705917302346158658e+37, PT ;  /* 0x7e8000000700780b */ /* 0x000fe20003f24000 */
[----:B------:R-:W0:Y:S03]  /*04b0*/  LDC.64 R4, c[0x0][0x210] ;  /* 0x00008400ff047b82 */ /* 0x000e260000000a00 */
[----:B------:R-:W-:-:S09]  /*04c0*/  FSETP.GT.AND P2, PT, R10, 8.50705917302346158658e+37, PT ;  /* 0x7e8000000a00780b */ /* 0x000fd20003f44000 */
[----:B------:R-:W-:-:S04]  /*04d0*/  @P1 FMUL R7, R7, 0.25 ;  /* 0x3e80000007071820 */ /* 0x000fc80000400000 */
[----:B------:R-:W-:Y:S02]  /*04e0*/  @P2 FMUL R10, R10, 0.25 ;  /* 0x3e8000000a0a2820 */ /* 0x000fe40000400000 */
[----:B------:R-:W1:Y:S08]  /*04f0*/  MUFU.RCP R7, R7 ;  /* 0x0000000700077308 */ /* 0x000e700000001000 */
[----:B------:R-:W2:Y:S01]  /*0500*/  MUFU.RCP R10, R10 ;  /* 0x0000000a000a7308 */ /* 0x000ea20000001000 */
[----:B------:R-:W-:-:S02]  /*0510*/  FSEL R6, R2, 1, P1 ;  /* 0x3f80000002067808 */ /* 0x000fc40000800000 */
[----:B------:R-:W-:-:S03]  /*0520*/  FSEL R3, R2, 1, P2 ;  /* 0x3f80000002037808 */ /* 0x000fc60001000000 */
[----:B-1----:R-:W-:-:S04]  /*0530*/  FMUL R11, R7, R6 ;  /* 0x00000006070b7220 */ /* 0x002fc80000400000 */
[----:B------:R-:W-:Y:S01]  /*0540*/  FMUL R8, R8, R11 ;  /* 0x0000000b08087220 */ /* 0x000fe20000400000 */
[----:B--2---:R-:W-:Y:S01]  /*0550*/  FMUL R6, R10, R3 ;  /* 0x000000030a067220 */ /* 0x004fe20000400000 */
[----:B0-----:R-:W-:-:S04]  /*0560*/  IMAD.WIDE R2, R0, 0x4, R4 ;  /* 0x0000000400027825 */ /* 0x001fc800078e0204 */
[----:B------:R-:W-:Y:S01]  /*0570*/  FMUL R9, R9, R6 ;  /* 0x0000000609097220 */ /* 0x000fe20000400000 */
[----:B------:R-:W-:Y:S06]  /*0580*/  @P0 EXIT ;  /* 0x000000000000094d */ /* 0x000fec0003800000 */
[----:B------:R-:W-:Y:S01]  /*0590*/  STG.E.64 desc[UR4][R2.64], R8 ;  /* 0x0000000802007986 */ /* 0x000fe2000c101b04 */
[----:B------:R-:W-:Y:S05]  /*05a0*/  EXIT ;  /* 0x000000000000794d */ /* 0x000fea0003800000 */
.L_x_0:
[----:B------:R-:W-:-:S00]  /*05b0*/  BRA `(.L_x_0) ;  /* 0xfffffffc00fc7947 */ /* 0x000fc0000383ffff */
[----:B------:R-:W-:-:S00]  /*05c0*/  NOP ;  /* 0x0000000000007918 */ /* 0x000fc00000000000 */
        /* <DEDUP_REMOVED lines=11> */
.L_x_1:


//--------------------- .nv.global.init           --------------------------
	.section	.nv.global.init,"aw",@progbits
.nv.global.init:
	.type		_$_str,@object
	.size		_$_str,(_$_str_$_2 - _$_str)
_$_str:
        /*0000*/ 	.byte	0x5f, 0x5f, 0x43, 0x55, 0x44, 0x41, 0x5f, 0x46, 0x54, 0x5a, 0x00
	.type		_$_str_$_2,@object
	.size		_$_str_$_2,(.L_1 - _$_str_$_2)
_$_str_$_2:
        /*000b*/ 	.byte	0x5f, 0x5f, 0x43, 0x55, 0x44, 0x41, 0x5f, 0x50, 0x52, 0x45, 0x43, 0x5f, 0x53, 0x51, 0x52, 0x54
        /*001b*/ 	.byte	0x00
.L_1:


//--------------------- .nv.constant0.triton_poi_fused__native_batch_norm_legit_no_training_silu_11 --------------------------
	.section	.nv.constant0.triton_poi_fused__native_batch_norm_legit_no_training_silu_11,"a",@progbits
	.sectionflags	@""
	.align	4
.nv.constant0.triton_poi_fused__native_batch_norm_legit_no_training_silu_11:
	.zero		580
